//
// Generated by NVIDIA NVVM Compiler
//
// Compiler Build ID: CL-36424714
// Cuda compilation tools, release 13.0, V13.0.88
// Based on NVVM 20.0.0
//

.version 9.0
.target sm_100
.address_size 64

	// .globl	_Z4axpyIfEvT_PS0_S1_

.visible .entry _Z4axpyIfEvT_PS0_S1_(
	.param .f32 _Z4axpyIfEvT_PS0_S1__param_0,
	.param .u64 .ptr .align 1 _Z4axpyIfEvT_PS0_S1__param_1,
	.param .u64 .ptr .align 1 _Z4axpyIfEvT_PS0_S1__param_2
)
{
	.reg .b32 	%r<5>;
	.reg .b32 	%f<5>;
	.reg .b64 	%rd<8>;

	ld.param.f32 	%f1, [_Z4axpyIfEvT_PS0_S1__param_0];
	ld.param.u64 	%rd1, [_Z4axpyIfEvT_PS0_S1__param_1];
	ld.param.u64 	%rd2, [_Z4axpyIfEvT_PS0_S1__param_2];
	cvta.to.global.u64 	%rd3, %rd2;
	cvta.to.global.u64 	%rd4, %rd1;
	mov.u32 	%r1, %tid.x;
	mov.u32 	%r2, %ctaid.x;
	mov.u32 	%r3, %ntid.x;
	mad.lo.s32 	%r4, %r2, %r3, %r1;
	mul.wide.s32 	%rd5, %r4, 4;
	add.s64 	%rd6, %rd4, %rd5;
	ld.global.f32 	%f2, [%rd6];
	add.s64 	%rd7, %rd3, %rd5;
	ld.global.f32 	%f3, [%rd7];
	fma.rn.f32 	%f4, %f1, %f2, %f3;
	st.global.f32 	[%rd7], %f4;
	ret;

}


// ===== COMPILED SASS (sm_100) =====

	.target	sm_100

	.elftype	@"ET_EXEC"


//--------------------- .note.nv.tkinfo           --------------------------
	.section	.note.nv.tkinfo,"",@"SHT_NOTE"
	.sectionflags	@"SHF_NOTE_NV_TKINFO"
	.tkinfo
        /*0018*/ 	.word	0x00000002
        /*0030*/ 	.string	""
        /*0030*/ 	.string	"ptxas"
        /*0030*/ 	.string	"Cuda compilation tools, release 13.0, V13.0.88"
        /*0030*/ 	.string	"Build cuda_13.0.r13.0/compiler.36424714_0"
        /*0030*/ 	.string	"-arch sm_100 -m 64 "



//--------------------- .note.nv.cuinfo           --------------------------
	.section	.note.nv.cuinfo,"",@"SHT_NOTE"
	.sectionflags	@"SHF_NOTE_NV_CUINFO"
        /*0018*/ 	.short	0x0002
        /*001a*/ 	.short	0x0064
        /*001c*/ 	.short	0x0082
	.zero		2


//--------------------- .nv.info                  --------------------------
	.section	.nv.info,"",@"SHT_CUDA_INFO"
	.align	4


	//----- nvinfo : EIATTR_REGCOUNT
	.align		4
        /*0000*/ 	.byte	0x04, 0x2f
        /*0002*/ 	.short	(.L_1 - .L_0)
	.align		4
.L_0:
        /*0004*/ 	.word	index@(_Z4axpyIfEvT_PS0_S1_)
        /*0008*/ 	.word	0x0000000a


	//----- nvinfo : EIATTR_FRAME_SIZE
	.align		4
.L_1:
        /*000c*/ 	.byte	0x04, 0x11
        /*000e*/ 	.short	(.L_3 - .L_2)
	.align		4
.L_2:
        /*0010*/ 	.word	index@(_Z4axpyIfEvT_PS0_S1_)
        /*0014*/ 	.word	0x00000000


	//----- nvinfo : EIATTR_MIN_STACK_SIZE
	.align		4
.L_3:
        /*0018*/ 	.byte	0x04, 0x12
        /*001a*/ 	.short	(.L_5 - .L_4)
	.align		4
.L_4:
        /*001c*/ 	.word	index@(_Z4axpyIfEvT_PS0_S1_)
        /*0020*/ 	.word	0x00000000
.L_5:


//--------------------- .nv.compat                --------------------------
	.section	.nv.compat,"",@"SHT_CUDA_COMPAT_INFO"
	.align	4
        /*0000*/ 	.byte	0x02, 0x09, 0x00, 0x00, 0x02, 0x02, 0x01, 0x00, 0x02, 0x05, 0x05, 0x00, 0x03, 0x07, 0x01, 0x01
        /*0010*/ 	.byte	0x02, 0x03, 0x00, 0x00, 0x02, 0x06, 0x01, 0x00, 0x04, 0x0b, 0x08, 0x00, 0x09, 0x00, 0x00, 0x00
        /*0020*/ 	.byte	0x00, 0x00, 0x00, 0x00


//--------------------- .nv.info._Z4axpyIfEvT_PS0_S1_ --------------------------
	.section	.nv.info._Z4axpyIfEvT_PS0_S1_,"",@"SHT_CUDA_INFO"
	.sectionflags	@""
	.align	4


	//----- nvinfo : EIATTR_CUDA_API_VERSION
	.align		4
        /*0000*/ 	.byte	0x04, 0x37
        /*0002*/ 	.short	(.L_7 - .L_6)
.L_6:
        /*0004*/ 	.word	0x00000082


	//----- nvinfo : EIATTR_KPARAM_INFO
	.align		4
.L_7:
        /*0008*/ 	.byte	0x04, 0x17
        /*000a*/ 	.short	(.L_9 - .L_8)
.L_8:
        /*000c*/ 	.word	0x00000000
        /*0010*/ 	.short	0x0002
        /*0012*/ 	.short	0x0010
        /*0014*/ 	.byte	0x00, 0xf5, 0x21, 0x00


	//----- nvinfo : EIATTR_KPARAM_INFO
	.align		4
.L_9:
        /*0018*/ 	.byte	0x04, 0x17
        /*001a*/ 	.short	(.L_11 - .L_10)
.L_10:
        /*001c*/ 	.word	0x00000000
        /*0020*/ 	.short	0x0001
        /*0022*/ 	.short	0x0008
        /*0024*/ 	.byte	0x00, 0xf5, 0x21, 0x00


	//----- nvinfo : EIATTR_KPARAM_INFO
	.align		4
.L_11:
        /*0028*/ 	.byte	0x04, 0x17
        /*002a*/ 	.short	(.L_13 - .L_12)
.L_12:
        /*002c*/ 	.word	0x00000000
        /*0030*/ 	.short	0x0000
        /*0032*/ 	.short	0x0000
        /*0034*/ 	.byte	0x00, 0xf0, 0x11, 0x00


	//----- nvinfo : EIATTR_SPARSE_MMA_MASK
	.align		4
.L_13:
        /*0038*/ 	.byte	0x03, 0x50
        /*003a*/ 	.short	0x0000


	//----- nvinfo : EIATTR_MAXREG_COUNT
	.align		4
        /*003c*/ 	.byte	0x03, 0x1b
        /*003e*/ 	.short	0x00ff


	//----- nvinfo : EIATTR_MERCURY_ISA_VERSION
	.align		4
        /*0040*/ 	.byte	0x03, 0x5f
        /*0042*/ 	.short	0x0101


	//----- nvinfo : EIATTR_VRC_CTA_INIT_COUNT
	.align		4
        /*0044*/ 	.byte	0x02, 0x4a
	.zero		1
	.zero		1


	//----- nvinfo : EIATTR_EXIT_INSTR_OFFSETS
	.align		4
        /*0048*/ 	.byte	0x04, 0x1c
        /*004a*/ 	.short	(.L_15 - .L_14)


	//   ....[0]....
.L_14:
        /*004c*/ 	.word	0x000000f0


	//----- nvinfo : EIATTR_CBANK_PARAM_SIZE
	.align		4
.L_15:
        /*0050*/ 	.byte	0x03, 0x19
        /*0052*/ 	.short	0x0018


	//----- nvinfo : EIATTR_PARAM_CBANK
	.align		4
        /*0054*/ 	.byte	0x04, 0x0a
        /*0056*/ 	.short	(.L_17 - .L_16)
	.align		4
.L_16:
        /*0058*/ 	.word	index@(.nv.constant0._Z4axpyIfEvT_PS0_S1_)
        /*005c*/ 	.short	0x0380
        /*005e*/ 	.short	0x0018


	//----- nvinfo : EIATTR_SW_WAR
	.align		4
.L_17:
        /*0060*/ 	.byte	0x04, 0x36
        /*0062*/ 	.short	(.L_19 - .L_18)
.L_18:
        /*0064*/ 	.word	0x00000008
.L_19:


//--------------------- .nv.callgraph             --------------------------
	.section	.nv.callgraph,"",@"SHT_CUDA_CALLGRAPH"
	.align	4
	.sectionentsize	8
	.align		4
        /*0000*/ 	.word	0x00000000
	.align		4
        /*0004*/ 	.word	0xffffffff
	.align		4
        /*0008*/ 	.word	0x00000000
	.align		4
        /*000c*/ 	.word	0xfffffffe
	.align		4
        /*0010*/ 	.word	0x00000000
	.align		4
        /*0014*/ 	.word	0xfffffffd
	.align		4
        /*0018*/ 	.word	0x00000000
	.align		4
        /*001c*/ 	.word	0xfffffffc


//--------------------- .text._Z4axpyIfEvT_PS0_S1_ --------------------------
	.section	.text._Z4axpyIfEvT_PS0_S1_,"ax",@progbits
	.align	128
        .global         _Z4axpyIfEvT_PS0_S1_
        .type           _Z4axpyIfEvT_PS0_S1_,@function
        .size           _Z4axpyIfEvT_PS0_S1_,(.L_x_1 - _Z4axpyIfEvT_PS0_S1_)
        .other          _Z4axpyIfEvT_PS0_S1_,@"STO_CUDA_ENTRY STV_DEFAULT"
_Z4axpyIfEvT_PS0_S1_:
.text._Z4axpyIfEvT_PS0_S1_:
[----:B------:R-:W-:Y:S01]  /*0000*/  LDC R1, c[0x0][0x37c] ;  /* 0x0000df00ff017b82 */ /* 0x000fe20000000800 */
[----:B------:R-:W0:Y:S07]  /*0010*/  S2R R7, SR_TID.X ;  /* 0x0000000000077919 */ /* 0x000e2e0000002100 */
[----:B------:R-:W0:Y:S01]  /*0020*/  S2UR UR6, SR_CTAID.X ;  /* 0x00000000000679c3 */ /* 0x000e220000002500 */
[----:B------:R-:W1:Y:S07]  /*0030*/  LDCU.64 UR4, c[0x0][0x358] ;  /* 0x00006b00ff0477ac */ /* 0x000e6e0008000a00 */
[----:B------:R-:W0:Y:S08]  /*0040*/  LDC R0, c[0x0][0x360] ;  /* 0x0000d800ff007b82 */ /* 0x000e300000000800 */
[----:B------:R-:W2:Y:S08]  /*0050*/  LDC.64 R2, c[0x0][0x388] ;  /* 0x0000e200ff027b82 */ /* 0x000eb00000000a00 */
[----:B------:R-:W3:Y:S01]  /*0060*/  LDC.64 R4, c[0x0][0x390] ;  /* 0x0000e400ff047b82 */ /* 0x000ee20000000a00 */
[----:B0-----:R-:W-:Y:S01]  /*0070*/  IMAD R7, R0, UR6, R7 ;  /* 0x0000000600077c24 */ /* 0x001fe2000f8e0207 */
[----:B------:R-:W0:Y:S03]  /*0080*/  LDCU UR6, c[0x0][0x380] ;  /* 0x00007000ff0677ac */ /* 0x000e260008000800 */
[----:B--2---:R-:W-:-:S06]  /*0090*/  IMAD.WIDE R2, R7, 0x4, R2 ;  /* 0x0000000407027825 */ /* 0x004fcc00078e0202 */
[----:B-1----:R-:W0:Y:S01]  /*00a0*/  LDG.E R2, desc[UR4][R2.64] ;  /* 0x0000000402027981 */ /* 0x002e22000c1e1900 */
[----:B---3--:R-:W-:-:S05]  /*00b0*/  IMAD.WIDE R4, R7, 0x4, R4 ;  /* 0x0000000407047825 */ /* 0x008fca00078e0204 */
[----:B------:R-:W0:Y:S02]  /*00c0*/  LDG.E R7, desc[UR4][R4.64] ;  /* 0x0000000404077981 */ /* 0x000e24000c1e1900 */
[----:B0-----:R-:W-:-:S05]  /*00d0*/  FFMA R7, R2, UR6, R7 ;  /* 0x0000000602077c23 */ /* 0x001fca0008000007 */
[----:B------:R-:W-:Y:S01]  /*00e0*/  STG.E desc[UR4][R4.64], R7 ;  /* 0x0000000704007986 */ /* 0x000fe2000c101904 */
[----:B------:R-:W-:Y:S05]  /*00f0*/  EXIT ;  /* 0x000000000000794d */ /* 0x000fea0003800000 */
.L_x_0:
[----:B------:R-:W-:-:S00]  /*0100*/  BRA `(.L_x_0) ;  /* 0xfffffffc00fc7947 */ /* 0x000fc0000383ffff */
[----:B------:R-:W-:-:S00]  /*0110*/  NOP ;  /* 0x0000000000007918 */ /* 0x000fc00000000000 */
        /* <DEDUP_REMOVED lines=14> */
.L_x_1:


//--------------------- .nv.shared.reserved.0     --------------------------
	.section	.nv.shared.reserved.0,"aw",@nobits
	.weak		__nv_reservedSMEM_offset_0_alias
	.size		__nv_reservedSMEM_offset_0_alias, 0, 64
	.other		__nv_reservedSMEM_offset_0_alias,@"STO_CUDA_RESERVED_SHARED STV_DEFAULT"
__nv_reservedSMEM_offset_0_alias:
	.zero		0
	.zero		64


//--------------------- .nv.constant0._Z4axpyIfEvT_PS0_S1_ --------------------------
	.section	.nv.constant0._Z4axpyIfEvT_PS0_S1_,"a",@progbits
	.sectionflags	@""
	.align	4
.nv.constant0._Z4axpyIfEvT_PS0_S1_:
	.zero		920


//--------------------- SYMBOLS --------------------------

	.type		.nv.reservedSmem.offset0,@object
	.size		.nv.reservedSmem.offset0,0x4
